//
// Generated by NVIDIA NVVM Compiler
//
// Compiler Build ID: CL-36424714
// Cuda compilation tools, release 13.0, V13.0.88
// Based on NVVM 20.0.0
//

.version 9.0
.target sm_100
.address_size 64

	// .globl	_Z26vecComponentWiseMultKernelPKdS0_Pdi

.visible .entry _Z26vecComponentWiseMultKernelPKdS0_Pdi(
	.param .u64 .ptr .align 1 _Z26vecComponentWiseMultKernelPKdS0_Pdi_param_0,
	.param .u64 .ptr .align 1 _Z26vecComponentWiseMultKernelPKdS0_Pdi_param_1,
	.param .u64 .ptr .align 1 _Z26vecComponentWiseMultKernelPKdS0_Pdi_param_2,
	.param .u32 _Z26vecComponentWiseMultKernelPKdS0_Pdi_param_3
)
{
	.reg .pred 	%p<7>;
	.reg .b32 	%r<31>;
	.reg .b64 	%rd<25>;
	.reg .b64 	%fd<16>;

	ld.param.u64 	%rd4, [_Z26vecComponentWiseMultKernelPKdS0_Pdi_param_0];
	ld.param.u64 	%rd5, [_Z26vecComponentWiseMultKernelPKdS0_Pdi_param_1];
	ld.param.u64 	%rd6, [_Z26vecComponentWiseMultKernelPKdS0_Pdi_param_2];
	ld.param.u32 	%r12, [_Z26vecComponentWiseMultKernelPKdS0_Pdi_param_3];
	cvta.to.global.u64 	%rd1, %rd6;
	cvta.to.global.u64 	%rd2, %rd5;
	cvta.to.global.u64 	%rd3, %rd4;
	mov.u32 	%r13, %ctaid.x;
	mov.u32 	%r14, %ntid.x;
	mov.u32 	%r15, %tid.x;
	mad.lo.s32 	%r29, %r13, %r14, %r15;
	mov.u32 	%r16, %nctaid.x;
	mul.lo.s32 	%r2, %r14, %r16;
	setp.ge.s32 	%p1, %r29, %r12;
	@%p1 bra 	$L__BB0_7;
	add.s32 	%r17, %r29, %r2;
	max.s32 	%r18, %r12, %r17;
	setp.lt.s32 	%p2, %r17, %r12;
	selp.u32 	%r19, 1, 0, %p2;
	add.s32 	%r20, %r17, %r19;
	sub.s32 	%r21, %r18, %r20;
	div.u32 	%r22, %r21, %r2;
	add.s32 	%r3, %r22, %r19;
	and.b32  	%r23, %r3, 3;
	setp.eq.s32 	%p3, %r23, 3;
	@%p3 bra 	$L__BB0_4;
	add.s32 	%r24, %r3, 1;
	and.b32  	%r25, %r24, 3;
	neg.s32 	%r27, %r25;
$L__BB0_3:
	.pragma "nounroll";
	mul.wide.s32 	%rd7, %r29, 8;
	add.s64 	%rd8, %rd1, %rd7;
	add.s64 	%rd9, %rd2, %rd7;
	add.s64 	%rd10, %rd3, %rd7;
	ld.global.f64 	%fd1, [%rd10];
	ld.global.f64 	%fd2, [%rd9];
	mul.f64 	%fd3, %fd1, %fd2;
	st.global.f64 	[%rd8], %fd3;
	add.s32 	%r29, %r29, %r2;
	add.s32 	%r27, %r27, 1;
	setp.ne.s32 	%p4, %r27, 0;
	@%p4 bra 	$L__BB0_3;
$L__BB0_4:
	setp.lt.u32 	%p5, %r3, 3;
	@%p5 bra 	$L__BB0_7;
	mul.wide.s32 	%rd15, %r2, 8;
	shl.b32 	%r26, %r2, 2;
$L__BB0_6:
	mul.wide.s32 	%rd11, %r29, 8;
	add.s64 	%rd12, %rd3, %rd11;
	ld.global.f64 	%fd4, [%rd12];
	add.s64 	%rd13, %rd2, %rd11;
	ld.global.f64 	%fd5, [%rd13];
	mul.f64 	%fd6, %fd4, %fd5;
	add.s64 	%rd14, %rd1, %rd11;
	st.global.f64 	[%rd14], %fd6;
	add.s64 	%rd16, %rd12, %rd15;
	ld.global.f64 	%fd7, [%rd16];
	add.s64 	%rd17, %rd13, %rd15;
	ld.global.f64 	%fd8, [%rd17];
	mul.f64 	%fd9, %fd7, %fd8;
	add.s64 	%rd18, %rd14, %rd15;
	st.global.f64 	[%rd18], %fd9;
	add.s64 	%rd19, %rd16, %rd15;
	ld.global.f64 	%fd10, [%rd19];
	add.s64 	%rd20, %rd17, %rd15;
	ld.global.f64 	%fd11, [%rd20];
	mul.f64 	%fd12, %fd10, %fd11;
	add.s64 	%rd21, %rd18, %rd15;
	st.global.f64 	[%rd21], %fd12;
	add.s64 	%rd22, %rd19, %rd15;
	ld.global.f64 	%fd13, [%rd22];
	add.s64 	%rd23, %rd20, %rd15;
	ld.global.f64 	%fd14, [%rd23];
	mul.f64 	%fd15, %fd13, %fd14;
	add.s64 	%rd24, %rd21, %rd15;
	st.global.f64 	[%rd24], %fd15;
	add.s32 	%r29, %r26, %r29;
	setp.lt.s32 	%p6, %r29, %r12;
	@%p6 bra 	$L__BB0_6;
$L__BB0_7:
	ret;

}


// ===== COMPILED SASS (sm_100) =====

	.target	sm_100

	.elftype	@"ET_EXEC"


//--------------------- .note.nv.tkinfo           --------------------------
	.section	.note.nv.tkinfo,"",@"SHT_NOTE"
	.sectionflags	@"SHF_NOTE_NV_TKINFO"
	.tkinfo
        /*0018*/ 	.word	0x00000002
        /*0030*/ 	.string	""
        /*0030*/ 	.string	"ptxas"
        /*0030*/ 	.string	"Cuda compilation tools, release 13.0, V13.0.88"
        /*0030*/ 	.string	"Build cuda_13.0.r13.0/compiler.36424714_0"
        /*0030*/ 	.string	"-arch sm_100 -m 64 "



//--------------------- .note.nv.cuinfo           --------------------------
	.section	.note.nv.cuinfo,"",@"SHT_NOTE"
	.sectionflags	@"SHF_NOTE_NV_CUINFO"
        /*0018*/ 	.short	0x0002
        /*001a*/ 	.short	0x0064
        /*001c*/ 	.short	0x0082
	.zero		2


//--------------------- .nv.info                  --------------------------
	.section	.nv.info,"",@"SHT_CUDA_INFO"
	.align	4


	//----- nvinfo : EIATTR_REGCOUNT
	.align		4
        /*0000*/ 	.byte	0x04, 0x2f
        /*0002*/ 	.short	(.L_1 - .L_0)
	.align		4
.L_0:
        /*0004*/ 	.word	index@(_Z26vecComponentWiseMultKernelPKdS0_Pdi)
        /*0008*/ 	.word	0x0000001a


	//----- nvinfo : EIATTR_FRAME_SIZE
	.align		4
.L_1:
        /*000c*/ 	.byte	0x04, 0x11
        /*000e*/ 	.short	(.L_3 - .L_2)
	.align		4
.L_2:
        /*0010*/ 	.word	index@(_Z26vecComponentWiseMultKernelPKdS0_Pdi)
        /*0014*/ 	.word	0x00000000


	//----- nvinfo : EIATTR_MIN_STACK_SIZE
	.align		4
.L_3:
        /*0018*/ 	.byte	0x04, 0x12
        /*001a*/ 	.short	(.L_5 - .L_4)
	.align		4
.L_4:
        /*001c*/ 	.word	index@(_Z26vecComponentWiseMultKernelPKdS0_Pdi)
        /*0020*/ 	.word	0x00000000
.L_5:


//--------------------- .nv.compat                --------------------------
	.section	.nv.compat,"",@"SHT_CUDA_COMPAT_INFO"
	.align	4
        /*0000*/ 	.byte	0x02, 0x09, 0x00, 0x00, 0x02, 0x02, 0x01, 0x00, 0x02, 0x05, 0x05, 0x00, 0x03, 0x07, 0x01, 0x01
        /*0010*/ 	.byte	0x02, 0x03, 0x00, 0x00, 0x02, 0x06, 0x01, 0x00, 0x04, 0x0b, 0x08, 0x00, 0x01, 0x00, 0x00, 0x00
        /*0020*/ 	.byte	0x00, 0x00, 0x00, 0x00


//--------------------- .nv.info._Z26vecComponentWiseMultKernelPKdS0_Pdi --------------------------
	.section	.nv.info._Z26vecComponentWiseMultKernelPKdS0_Pdi,"",@"SHT_CUDA_INFO"
	.sectionflags	@""
	.align	4


	//----- nvinfo : EIATTR_CUDA_API_VERSION
	.align		4
        /*0000*/ 	.byte	0x04, 0x37
        /*0002*/ 	.short	(.L_7 - .L_6)
.L_6:
        /*0004*/ 	.word	0x00000082


	//----- nvinfo : EIATTR_KPARAM_INFO
	.align		4
.L_7:
        /*0008*/ 	.byte	0x04, 0x17
        /*000a*/ 	.short	(.L_9 - .L_8)
.L_8:
        /*000c*/ 	.word	0x00000000
        /*0010*/ 	.short	0x0003
        /*0012*/ 	.short	0x0018
        /*0014*/ 	.byte	0x00, 0xf0, 0x11, 0x00


	//----- nvinfo : EIATTR_KPARAM_INFO
	.align		4
.L_9:
        /*0018*/ 	.byte	0x04, 0x17
        /*001a*/ 	.short	(.L_11 - .L_10)
.L_10:
        /*001c*/ 	.word	0x00000000
        /*0020*/ 	.short	0x0002
        /*0022*/ 	.short	0x0010
        /*0024*/ 	.byte	0x00, 0xf5, 0x21, 0x00


	//----- nvinfo : EIATTR_KPARAM_INFO
	.align		4
.L_11:
        /*0028*/ 	.byte	0x04, 0x17
        /*002a*/ 	.short	(.L_13 - .L_12)
.L_12:
        /*002c*/ 	.word	0x00000000
        /*0030*/ 	.short	0x0001
        /*0032*/ 	.short	0x0008
        /*0034*/ 	.byte	0x00, 0xf5, 0x21, 0x00


	//----- nvinfo : EIATTR_KPARAM_INFO
	.align		4
.L_13:
        /*0038*/ 	.byte	0x04, 0x17
        /*003a*/ 	.short	(.L_15 - .L_14)
.L_14:
        /*003c*/ 	.word	0x00000000
        /*0040*/ 	.short	0x0000
        /*0042*/ 	.short	0x0000
        /*0044*/ 	.byte	0x00, 0xf5, 0x21, 0x00


	//----- nvinfo : EIATTR_SPARSE_MMA_MASK
	.align		4
.L_15:
        /*0048*/ 	.byte	0x03, 0x50
        /*004a*/ 	.short	0x0000


	//----- nvinfo : EIATTR_MAXREG_COUNT
	.align		4
        /*004c*/ 	.byte	0x03, 0x1b
        /*004e*/ 	.short	0x00ff


	//----- nvinfo : EIATTR_MERCURY_ISA_VERSION
	.align		4
        /*0050*/ 	.byte	0x03, 0x5f
        /*0052*/ 	.short	0x0101


	//----- nvinfo : EIATTR_VRC_CTA_INIT_COUNT
	.align		4
        /*0054*/ 	.byte	0x02, 0x4a
	.zero		1
	.zero		1


	//----- nvinfo : EIATTR_EXIT_INSTR_OFFSETS
	.align		4
        /*0058*/ 	.byte	0x04, 0x1c
        /*005a*/ 	.short	(.L_17 - .L_16)


	//   ....[0]....
.L_16:
        /*005c*/ 	.word	0x00000090


	//   ....[1]....
        /*0060*/ 	.word	0x000003a0


	//   ....[2]....
        /*0064*/ 	.word	0x000005d0


	//----- nvinfo : EIATTR_CRS_STACK_SIZE
	.align		4
.L_17:
        /*0068*/ 	.byte	0x04, 0x1e
        /*006a*/ 	.short	(.L_19 - .L_18)
.L_18:
        /*006c*/ 	.word	0x00000000


	//----- nvinfo : EIATTR_CBANK_PARAM_SIZE
	.align		4
.L_19:
        /*0070*/ 	.byte	0x03, 0x19
        /*0072*/ 	.short	0x001c


	//----- nvinfo : EIATTR_PARAM_CBANK
	.align		4
        /*0074*/ 	.byte	0x04, 0x0a
        /*0076*/ 	.short	(.L_21 - .L_20)
	.align		4
.L_20:
        /*0078*/ 	.word	index@(.nv.constant0._Z26vecComponentWiseMultKernelPKdS0_Pdi)
        /*007c*/ 	.short	0x0380
        /*007e*/ 	.short	0x001c


	//----- nvinfo : EIATTR_SW_WAR
	.align		4
.L_21:
        /*0080*/ 	.byte	0x04, 0x36
        /*0082*/ 	.short	(.L_23 - .L_22)
.L_22:
        /*0084*/ 	.word	0x00000008
.L_23:


//--------------------- .nv.callgraph             --------------------------
	.section	.nv.callgraph,"",@"SHT_CUDA_CALLGRAPH"
	.align	4
	.sectionentsize	8
	.align		4
        /*0000*/ 	.word	0x00000000
	.align		4
        /*0004*/ 	.word	0xffffffff
	.align		4
        /*0008*/ 	.word	0x00000000
	.align		4
        /*000c*/ 	.word	0xfffffffe
	.align		4
        /*0010*/ 	.word	0x00000000
	.align		4
        /*0014*/ 	.word	0xfffffffd
	.align		4
        /*0018*/ 	.word	0x00000000
	.align		4
        /*001c*/ 	.word	0xfffffffc


//--------------------- .text._Z26vecComponentWiseMultKernelPKdS0_Pdi --------------------------
	.section	.text._Z26vecComponentWiseMultKernelPKdS0_Pdi,"ax",@progbits
	.align	128
        .global         _Z26vecComponentWiseMultKernelPKdS0_Pdi
        .type           _Z26vecComponentWiseMultKernelPKdS0_Pdi,@function
        .size           _Z26vecComponentWiseMultKernelPKdS0_Pdi,(.L_x_5 - _Z26vecComponentWiseMultKernelPKdS0_Pdi)
        .other          _Z26vecComponentWiseMultKernelPKdS0_Pdi,@"STO_CUDA_ENTRY STV_DEFAULT"
_Z26vecComponentWiseMultKernelPKdS0_Pdi:
.text._Z26vecComponentWiseMultKernelPKdS0_Pdi:
[----:B------:R-:W-:Y:S01]  /*0000*/  LDC R1, c[0x0][0x37c] ;  /* 0x0000df00ff017b82 */ /* 0x000fe20000000800 */
[----:B------:R-:W0:Y:S07]  /*0010*/  S2R R3, SR_TID.X ;  /* 0x0000000000037919 */ /* 0x000e2e0000002100 */
[----:B------:R-:W0:Y:S01]  /*0020*/  S2UR UR4, SR_CTAID.X ;  /* 0x00000000000479c3 */ /* 0x000e220000002500 */
[----:B------:R-:W1:Y:S07]  /*0030*/  LDCU UR6, c[0x0][0x398] ;  /* 0x00007300ff0677ac */ /* 0x000e6e0008000800 */
[----:B------:R-:W0:Y:S01]  /*0040*/  LDC R0, c[0x0][0x360] ;  /* 0x0000d800ff007b82 */ /* 0x000e220000000800 */
[----:B------:R-:W2:Y:S01]  /*0050*/  LDCU UR5, c[0x0][0x370] ;  /* 0x00006e00ff0577ac */ /* 0x000ea20008000800 */
[----:B0-----:R-:W-:-:S02]  /*0060*/  IMAD R3, R0, UR4, R3 ;  /* 0x0000000400037c24 */ /* 0x001fc4000f8e0203 */
[----:B--2---:R-:W-:-:S03]  /*0070*/  IMAD R0, R0, UR5, RZ ;  /* 0x0000000500007c24 */ /* 0x004fc6000f8e02ff */
[----:B-1----:R-:W-:-:S13]  /*0080*/  ISETP.GE.AND P0, PT, R3, UR6, PT ;  /* 0x0000000603007c0c */ /* 0x002fda000bf06270 */
[----:B------:R-:W-:Y:S05]  /*0090*/  @P0 EXIT ;  /* 0x000000000000094d */ /* 0x000fea0003800000 */
[----:B------:R-:W0:Y:S01]  /*00a0*/  I2F.U32.RP R8, R0 ;  /* 0x0000000000087306 */ /* 0x000e220000209000 */
[C---:B------:R-:W-:Y:S01]  /*00b0*/  IMAD.IADD R2, R0.reuse, 0x1, R3 ;  /* 0x0000000100027824 */ /* 0x040fe200078e0203 */
[----:B------:R-:W-:Y:S01]  /*00c0*/  IADD3 R9, PT, PT, RZ, -R0, RZ ;  /* 0x80000000ff097210 */ /* 0x000fe20007ffe0ff */
[----:B------:R-:W1:Y:S01]  /*00d0*/  LDCU.64 UR4, c[0x0][0x358] ;  /* 0x00006b00ff0477ac */ /* 0x000e620008000a00 */
[----:B------:R-:W-:Y:S01]  /*00e0*/  ISETP.NE.U32.AND P2, PT, R0, RZ, PT ;  /* 0x000000ff0000720c */ /* 0x000fe20003f45070 */
[----:B------:R-:W-:Y:S01]  /*00f0*/  BSSY.RECONVERGENT B0, `(.L_x_0) ;  /* 0x000002a000007945 */ /* 0x000fe20003800200 */
[C---:B------:R-:W-:Y:S02]  /*0100*/  ISETP.GE.AND P0, PT, R2.reuse, UR6, PT ;  /* 0x0000000602007c0c */ /* 0x040fe4000bf06270 */
[----:B------:R-:W-:Y:S02]  /*0110*/  VIMNMX R7, PT, PT, R2, UR6, !PT ;  /* 0x0000000602077c48 */ /* 0x000fe4000ffe0100 */
[----:B------:R-:W-:-:S04]  /*0120*/  SEL R6, RZ, 0x1, P0 ;  /* 0x00000001ff067807 */ /* 0x000fc80000000000 */
[----:B------:R-:W-:Y:S01]  /*0130*/  IADD3 R7, PT, PT, R7, -R2, -R6 ;  /* 0x8000000207077210 */ /* 0x000fe20007ffe806 */
[----:B0-----:R-:W0:Y:S02]  /*0140*/  MUFU.RCP R8, R8 ;  /* 0x0000000800087308 */ /* 0x001e240000001000 */
[----:B0-----:R-:W-:-:S06]  /*0150*/  IADD3 R4, PT, PT, R8, 0xffffffe, RZ ;  /* 0x0ffffffe08047810 */ /* 0x001fcc0007ffe0ff */
[----:B------:R0:W2:Y:S02]  /*0160*/  F2I.FTZ.U32.TRUNC.NTZ R5, R4 ;  /* 0x0000000400057305 */ /* 0x0000a4000021f000 */
[----:B0-----:R-:W-:Y:S02]  /*0170*/  HFMA2 R4, -RZ, RZ, 0, 0 ;  /* 0x00000000ff047431 */ /* 0x001fe400000001ff */
[----:B--2---:R-:W-:-:S04]  /*0180*/  IMAD R9, R9, R5, RZ ;  /* 0x0000000509097224 */ /* 0x004fc800078e02ff */
[----:B------:R-:W-:-:S06]  /*0190*/  IMAD.HI.U32 R8, R5, R9, R4 ;  /* 0x0000000905087227 */ /* 0x000fcc00078e0004 */
[----:B------:R-:W-:-:S05]  /*01a0*/  IMAD.HI.U32 R5, R8, R7, RZ ;  /* 0x0000000708057227 */ /* 0x000fca00078e00ff */
[----:B------:R-:W-:-:S05]  /*01b0*/  IADD3 R2, PT, PT, -R5, RZ, RZ ;  /* 0x000000ff05027210 */ /* 0x000fca0007ffe1ff */
[----:B------:R-:W-:-:S05]  /*01c0*/  IMAD R7, R0, R2, R7 ;  /* 0x0000000200077224 */ /* 0x000fca00078e0207 */
[----:B------:R-:W-:-:S13]  /*01d0*/  ISETP.GE.U32.AND P0, PT, R7, R0, PT ;  /* 0x000000000700720c */ /* 0x000fda0003f06070 */
[----:B------:R-:W-:Y:S01]  /*01e0*/  @P0 IMAD.IADD R7, R7, 0x1, -R0 ;  /* 0x0000000107070824 */ /* 0x000fe200078e0a00 */
[----:B------:R-:W-:-:S04]  /*01f0*/  @P0 IADD3 R5, PT, PT, R5, 0x1, RZ ;  /* 0x0000000105050810 */ /* 0x000fc80007ffe0ff */
[----:B------:R-:W-:-:S13]  /*0200*/  ISETP.GE.U32.AND P1, PT, R7, R0, PT ;  /* 0x000000000700720c */ /* 0x000fda0003f26070 */
[----:B------:R-:W-:Y:S02]  /*0210*/  @P1 IADD3 R5, PT, PT, R5, 0x1, RZ ;  /* 0x0000000105051810 */ /* 0x000fe40007ffe0ff */
[----:B------:R-:W-:-:S05]  /*0220*/  @!P2 LOP3.LUT R5, RZ, R0, RZ, 0x33, !PT ;  /* 0x00000000ff05a212 */ /* 0x000fca00078e33ff */
[----:B------:R-:W-:-:S05]  /*0230*/  IMAD.IADD R2, R6, 0x1, R5 ;  /* 0x0000000106027824 */ /* 0x000fca00078e0205 */
[C---:B------:R-:W-:Y:S02]  /*0240*/  LOP3.LUT R4, R2.reuse, 0x3, RZ, 0xc0, !PT ;  /* 0x0000000302047812 */ /* 0x040fe400078ec0ff */
[----:B------:R-:W-:Y:S02]  /*0250*/  ISETP.GE.U32.AND P1, PT, R2, 0x3, PT ;  /* 0x000000030200780c */ /* 0x000fe40003f26070 */
[----:B------:R-:W-:-:S13]  /*0260*/  ISETP.NE.AND P0, PT, R4, 0x3, PT ;  /* 0x000000030400780c */ /* 0x000fda0003f05270 */
[----:B-1----:R-:W-:Y:S05]  /*0270*/  @!P0 BRA `(.L_x_1) ;  /* 0x0000000000448947 */ /* 0x002fea0003800000 */
[----:B------:R-:W0:Y:S01]  /*0280*/  LDC.64 R4, c[0x0][0x390] ;  /* 0x0000e400ff047b82 */ /* 0x000e220000000a00 */
[----:B------:R-:W-:-:S04]  /*0290*/  IADD3 R2, PT, PT, R2, 0x1, RZ ;  /* 0x0000000102027810 */ /* 0x000fc80007ffe0ff */
[----:B------:R-:W-:-:S03]  /*02a0*/  LOP3.LUT R2, R2, 0x3, RZ, 0xc0, !PT ;  /* 0x0000000302027812 */ /* 0x000fc600078ec0ff */
[----:B------:R-:W1:Y:S01]  /*02b0*/  LDC.64 R6, c[0x0][0x380] ;  /* 0x0000e000ff067b82 */ /* 0x000e620000000a00 */
[----:B------:R-:W-:-:S07]  /*02c0*/  IADD3 R2, PT, PT, -R2, RZ, RZ ;  /* 0x000000ff02027210 */ /* 0x000fce0007ffe1ff */
[----:B------:R-:W2:Y:S02]  /*02d0*/  LDC.64 R8, c[0x0][0x388] ;  /* 0x0000e200ff087b82 */ /* 0x000ea40000000a00 */
.L_x_2:
[----:B--2---:R-:W-:-:S04]  /*02e0*/  IMAD.WIDE R12, R3, 0x8, R8 ;  /* 0x00000008030c7825 */ /* 0x004fc800078e0208 */
[C---:B-1----:R-:W-:Y:S02]  /*02f0*/  IMAD.WIDE R14, R3.reuse, 0x8, R6 ;  /* 0x00000008030e7825 */ /* 0x042fe400078e0206 */
[----:B------:R-:W2:Y:S04]  /*0300*/  LDG.E.64 R12, desc[UR4][R12.64] ;  /* 0x000000040c0c7981 */ /* 0x000ea8000c1e1b00 */
[----:B------:R-:W2:Y:S01]  /*0310*/  LDG.E.64 R14, desc[UR4][R14.64] ;  /* 0x000000040e0e7981 */ /* 0x000ea2000c1e1b00 */
[----:B0--3--:R-:W-:Y:S01]  /*0320*/  IMAD.WIDE R10, R3, 0x8, R4 ;  /* 0x00000008030a7825 */ /* 0x009fe200078e0204 */
[----:B------:R-:W-:-:S03]  /*0330*/  IADD3 R3, PT, PT, R0, R3, RZ ;  /* 0x0000000300037210 */ /* 0x000fc60007ffe0ff */
[----:B------:R-:W-:-:S05]  /*0340*/  VIADD R2, R2, 0x1 ;  /* 0x0000000102027836 */ /* 0x000fca0000000000 */
[----:B------:R-:W-:Y:S01]  /*0350*/  ISETP.NE.AND P0, PT, R2, RZ, PT ;  /* 0x000000ff0200720c */ /* 0x000fe20003f05270 */
[----:B--2---:R-:W-:-:S07]  /*0360*/  DMUL R16, R14, R12 ;  /* 0x0000000c0e107228 */ /* 0x004fce0000000000 */
[----:B------:R3:W-:Y:S05]  /*0370*/  STG.E.64 desc[UR4][R10.64], R16 ;  /* 0x000000100a007986 */ /* 0x0007ea000c101b04 */
[----:B------:R-:W-:Y:S05]  /*0380*/  @P0 BRA `(.L_x_2) ;  /* 0xfffffffc00d40947 */ /* 0x000fea000383ffff */
.L_x_1:
[----:B------:R-:W-:Y:S05]  /*0390*/  BSYNC.RECONVERGENT B0 ;  /* 0x0000000000007941 */ /* 0x000fea0003800200 */
.L_x_0:
[----:B------:R-:W-:Y:S05]  /*03a0*/  @!P1 EXIT ;  /* 0x000000000000994d */ /* 0x000fea0003800000 */
.L_x_3:
[----:B0-----:R-:W0:Y:S08]  /*03b0*/  LDC.64 R4, c[0x0][0x380] ;  /* 0x0000e000ff047b82 */ /* 0x001e300000000a00 */
[----:B------:R-:W3:Y:S08]  /*03c0*/  LDC.64 R6, c[0x0][0x388] ;  /* 0x0000e200ff067b82 */ /* 0x000ef00000000a00 */
[----:B------:R-:W1:Y:S01]  /*03d0*/  LDC.64 R8, c[0x0][0x390] ;  /* 0x0000e400ff087b82 */ /* 0x000e620000000a00 */
[----:B0-----:R-:W-:-:S05]  /*03e0*/  IMAD.WIDE R14, R3, 0x8, R4 ;  /* 0x00000008030e7825 */ /* 0x001fca00078e0204 */
[----:B------:R-:W2:Y:S01]  /*03f0*/  LDG.E.64 R4, desc[UR4][R14.64] ;  /* 0x000000040e047981 */ /* 0x000ea2000c1e1b00 */
[----:B---3--:R-:W-:-:S05]  /*0400*/  IMAD.WIDE R16, R3, 0x8, R6 ;  /* 0x0000000803107825 */ /* 0x008fca00078e0206 */
[----:B------:R-:W2:Y:S01]  /*0410*/  LDG.E.64 R6, desc[UR4][R16.64] ;  /* 0x0000000410067981 */ /* 0x000ea2000c1e1b00 */
[----:B------:R-:W-:-:S04]  /*0420*/  IMAD.WIDE R10, R0, 0x8, R16 ;  /* 0x00000008000a7825 */ /* 0x000fc800078e0210 */
[----:B-1----:R-:W-:Y:S01]  /*0430*/  IMAD.WIDE R22, R3, 0x8, R8 ;  /* 0x0000000803167825 */ /* 0x002fe200078e0208 */
[----:B--2---:R-:W-:-:S03]  /*0440*/  DMUL R4, R4, R6 ;  /* 0x0000000604047228 */ /* 0x004fc60000000000 */
[----:B------:R-:W-:-:S04]  /*0450*/  IMAD.WIDE R6, R0, 0x8, R14 ;  /* 0x0000000800067825 */ /* 0x000fc800078e020e */
[----:B------:R0:W-:Y:S04]  /*0460*/  STG.E.64 desc[UR4][R22.64], R4 ;  /* 0x0000000416007986 */ /* 0x0001e8000c101b04 */
[----:B------:R-:W2:Y:S04]  /*0470*/  LDG.E.64 R8, desc[UR4][R6.64] ;  /* 0x0000000406087981 */ /* 0x000ea8000c1e1b00 */
[----:B------:R-:W2:Y:S01]  /*0480*/  LDG.E.64 R12, desc[UR4][R10.64] ;  /* 0x000000040a0c7981 */ /* 0x000ea2000c1e1b00 */
[----:B------:R-:W-:-:S04]  /*0490*/  IMAD.WIDE R14, R0, 0x8, R6 ;  /* 0x00000008000e7825 */ /* 0x000fc800078e0206 */
[----:B------:R-:W-:Y:S01]  /*04a0*/  IMAD.WIDE R18, R0, 0x8, R10 ;  /* 0x0000000800127825 */ /* 0x000fe200078e020a */
[----:B--2---:R-:W-:-:S03]  /*04b0*/  DMUL R8, R8, R12 ;  /* 0x0000000c08087228 */ /* 0x004fc60000000000 */
[----:B------:R-:W-:-:S05]  /*04c0*/  IMAD.WIDE R12, R0, 0x8, R22 ;  /* 0x00000008000c7825 */ /* 0x000fca00078e0216 */
[----:B------:R1:W-:Y:S04]  /*04d0*/  STG.E.64 desc[UR4][R12.64], R8 ;  /* 0x000000080c007986 */ /* 0x0003e8000c101b04 */
[----:B------:R-:W2:Y:S04]  /*04e0*/  LDG.E.64 R16, desc[UR4][R14.64] ;  /* 0x000000040e107981 */ /* 0x000ea8000c1e1b00 */
[----:B------:R-:W2:Y:S01]  /*04f0*/  LDG.E.64 R20, desc[UR4][R18.64] ;  /* 0x0000000412147981 */ /* 0x000ea2000c1e1b00 */
[----:B0-----:R-:W-:-:S04]  /*0500*/  IMAD.WIDE R4, R0, 0x8, R12 ;  /* 0x0000000800047825 */ /* 0x001fc800078e020c */
[----:B------:R-:W-:-:S04]  /*0510*/  IMAD.WIDE R6, R0, 0x8, R14 ;  /* 0x0000000800067825 */ /* 0x000fc800078e020e */
[----:B------:R-:W-:Y:S01]  /*0520*/  IMAD.WIDE R10, R0, 0x8, R18 ;  /* 0x00000008000a7825 */ /* 0x000fe200078e0212 */
[----:B--2---:R-:W-:-:S07]  /*0530*/  DMUL R16, R16, R20 ;  /* 0x0000001410107228 */ /* 0x004fce0000000000 */
[----:B------:R0:W-:Y:S04]  /*0540*/  STG.E.64 desc[UR4][R4.64], R16 ;  /* 0x0000001004007986 */ /* 0x0001e8000c101b04 */
[----:B------:R-:W2:Y:S04]  /*0550*/  LDG.E.64 R6, desc[UR4][R6.64] ;  /* 0x0000000406067981 */ /* 0x000ea8000c1e1b00 */
[----:B------:R-:W2:Y:S01]  /*0560*/  LDG.E.64 R10, desc[UR4][R10.64] ;  /* 0x000000040a0a7981 */ /* 0x000ea2000c1e1b00 */
[C---:B-1----:R-:W-:Y:S01]  /*0570*/  IMAD.WIDE R8, R0.reuse, 0x8, R4 ;  /* 0x0000000800087825 */ /* 0x042fe200078e0204 */
[----:B------:R-:W-:-:S04]  /*0580*/  LEA R3, R0, R3, 0x2 ;  /* 0x0000000300037211 */ /* 0x000fc800078e10ff */
[----:B------:R-:W-:Y:S01]  /*0590*/  ISETP.GE.AND P0, PT, R3, UR6, PT ;  /* 0x0000000603007c0c */ /* 0x000fe2000bf06270 */
[----:B--2---:R-:W-:-:S07]  /*05a0*/  DMUL R20, R6, R10 ;  /* 0x0000000a06147228 */ /* 0x004fce0000000000 */
[----:B------:R0:W-:Y:S05]  /*05b0*/  STG.E.64 desc[UR4][R8.64], R20 ;  /* 0x0000001408007986 */ /* 0x0001ea000c101b04 */
[----:B------:R-:W-:Y:S05]  /*05c0*/  @!P0 BRA `(.L_x_3) ;  /* 0xfffffffc00788947 */ /* 0x000fea000383ffff */
[----:B------:R-:W-:Y:S05]  /*05d0*/  EXIT ;  /* 0x000000000000794d */ /* 0x000fea0003800000 */
.L_x_4:
[----:B------:R-:W-:-:S00]  /*05e0*/  BRA `(.L_x_4) ;  /* 0xfffffffc00fc7947 */ /* 0x000fc0000383ffff */
[----:B------:R-:W-:-:S00]  /*05f0*/  NOP ;  /* 0x0000000000007918 */ /* 0x000fc00000000000 */
        /* <DEDUP_REMOVED lines=8> */
.L_x_5:


//--------------------- .nv.shared.reserved.0     --------------------------
	.section	.nv.shared.reserved.0,"aw",@nobits
	.weak		__nv_reservedSMEM_offset_0_alias
	.size		__nv_reservedSMEM_offset_0_alias, 0, 64
	.other		__nv_reservedSMEM_offset_0_alias,@"STO_CUDA_RESERVED_SHARED STV_DEFAULT"
__nv_reservedSMEM_offset_0_alias:
	.zero		0
	.zero		64


//--------------------- .nv.constant0._Z26vecComponentWiseMultKernelPKdS0_Pdi --------------------------
	.section	.nv.constant0._Z26vecComponentWiseMultKernelPKdS0_Pdi,"a",@progbits
	.sectionflags	@""
	.align	4
.nv.constant0._Z26vecComponentWiseMultKernelPKdS0_Pdi:
	.zero		924


//--------------------- SYMBOLS --------------------------

	.type		.nv.reservedSmem.offset0,@object
	.size		.nv.reservedSmem.offset0,0x4
